//
// Generated by NVIDIA NVVM Compiler
//
// Compiler Build ID: CL-36424714
// Cuda compilation tools, release 13.0, V13.0.88
// Based on NVVM 20.0.0
//

.version 9.0
.target sm_100
.address_size 64

	// .globl	_Z18sobelGPU_OptimizedjjjPhS_s
// _ZZ18sobelGPU_OptimizedjjjPhS_sE10sharedTile has been demoted

.visible .entry _Z18sobelGPU_OptimizedjjjPhS_s(
	.param .u32 _Z18sobelGPU_OptimizedjjjPhS_s_param_0,
	.param .u32 _Z18sobelGPU_OptimizedjjjPhS_s_param_1,
	.param .u32 _Z18sobelGPU_OptimizedjjjPhS_s_param_2,
	.param .u64 .ptr .align 1 _Z18sobelGPU_OptimizedjjjPhS_s_param_3,
	.param .u64 .ptr .align 1 _Z18sobelGPU_OptimizedjjjPhS_s_param_4,
	.param .u16 _Z18sobelGPU_OptimizedjjjPhS_s_param_5
)
{
	.reg .pred 	%p<20>;
	.reg .b16 	%rs<9>;
	.reg .b32 	%r<47>;
	.reg .b32 	%f<3>;
	.reg .b64 	%rd<11>;
	// demoted variable
	.shared .align 1 .b8 _ZZ18sobelGPU_OptimizedjjjPhS_sE10sharedTile[256];
	ld.param.u32 	%r6, [_Z18sobelGPU_OptimizedjjjPhS_s_param_0];
	ld.param.u32 	%r7, [_Z18sobelGPU_OptimizedjjjPhS_s_param_1];
	ld.param.u32 	%r8, [_Z18sobelGPU_OptimizedjjjPhS_s_param_2];
	ld.param.u64 	%rd2, [_Z18sobelGPU_OptimizedjjjPhS_s_param_3];
	ld.param.u64 	%rd3, [_Z18sobelGPU_OptimizedjjjPhS_s_param_4];
	ld.param.u16 	%rs1, [_Z18sobelGPU_OptimizedjjjPhS_s_param_5];
	cvta.to.global.u64 	%rd1, %rd3;
	mov.u32 	%r9, %ctaid.y;
	mov.u32 	%r1, %tid.y;
	mad.lo.s32 	%r2, %r9, 14, %r1;
	mov.u32 	%r10, %ctaid.x;
	mov.u32 	%r3, %tid.x;
	mad.lo.s32 	%r4, %r10, 14, %r3;
	setp.ge.u32 	%p1, %r2, %r8;
	setp.ge.u32 	%p2, %r4, %r6;
	shl.b32 	%r11, %r1, 4;
	mov.u32 	%r12, _ZZ18sobelGPU_OptimizedjjjPhS_sE10sharedTile;
	add.s32 	%r13, %r12, %r11;
	add.s32 	%r5, %r13, %r3;
	or.pred  	%p3, %p2, %p1;
	@%p3 bra 	$L__BB0_2;
	cvta.to.global.u64 	%rd4, %rd2;
	mad.lo.s32 	%r14, %r2, %r6, %r4;
	cvt.u64.u32 	%rd5, %r14;
	add.s64 	%rd6, %rd4, %rd5;
	ld.global.u8 	%rs2, [%rd6];
	st.shared.u8 	[%r5], %rs2;
$L__BB0_2:
	setp.ge.u32 	%p4, %r4, %r6;
	setp.ge.u32 	%p5, %r2, %r8;
	bar.sync 	0;
	setp.eq.s32 	%p6, %r3, 0;
	add.s32 	%r16, %r1, -1;
	setp.gt.u32 	%p7, %r16, 13;
	setp.gt.u32 	%p8, %r3, 14;
	or.pred  	%p9, %p7, %p8;
	or.pred  	%p10, %p9, %p6;
	or.pred  	%p11, %p10, %p5;
	or.pred  	%p12, %p4, %p11;
	@%p12 bra 	$L__BB0_7;
	rem.u32 	%r17, %r2, %r7;
	setp.eq.s32 	%p13, %r17, 0;
	setp.lt.s32 	%p14, %r4, 1;
	or.pred  	%p15, %p14, %p13;
	@%p15 bra 	$L__BB0_5;
	add.s32 	%r18, %r2, 1;
	rem.u32 	%r19, %r18, %r7;
	setp.ne.s32 	%p16, %r19, 0;
	add.s32 	%r20, %r6, -1;
	setp.lt.u32 	%p17, %r4, %r20;
	and.pred  	%p18, %p17, %p16;
	@%p18 bra 	$L__BB0_6;
$L__BB0_5:
	mad.lo.s32 	%r46, %r2, %r6, %r4;
	cvt.u64.u32 	%rd9, %r46;
	add.s64 	%rd10, %rd1, %rd9;
	mov.b16 	%rs8, 0;
	st.global.u8 	[%rd10], %rs8;
	bra.uni 	$L__BB0_7;
$L__BB0_6:
	ld.shared.u8 	%r21, [%r5+-17];
	ld.shared.u8 	%r22, [%r5+-15];
	ld.shared.u8 	%rs3, [%r5+-1];
	ld.shared.u8 	%rs4, [%r5+1];
	mul.wide.u16 	%r23, %rs4, 2;
	ld.shared.u8 	%r24, [%r5+15];
	ld.shared.u8 	%r25, [%r5+17];
	mul.wide.u16 	%r26, %rs3, 2;
	add.s32 	%r27, %r26, %r21;
	add.s32 	%r28, %r23, %r22;
	add.s32 	%r29, %r27, %r24;
	sub.s32 	%r30, %r28, %r29;
	add.s32 	%r31, %r30, %r25;
	ld.shared.u8 	%rs5, [%r5+-16];
	mul.wide.u16 	%r32, %rs5, -2;
	add.s32 	%r33, %r22, %r21;
	sub.s32 	%r34, %r32, %r33;
	add.s32 	%r35, %r34, %r24;
	ld.shared.u8 	%rs6, [%r5+16];
	mul.wide.u16 	%r36, %rs6, 2;
	add.s32 	%r37, %r35, %r36;
	add.s32 	%r38, %r37, %r25;
	mul.lo.s32 	%r39, %r31, %r31;
	cvt.s32.s16 	%r40, %r38;
	mad.lo.s32 	%r41, %r40, %r40, %r39;
	cvt.rn.f32.u32 	%f1, %r41;
	sqrt.rn.f32 	%f2, %f1;
	cvt.rzi.s32.f32 	%r42, %f2;
	cvt.s32.s16 	%r43, %r42;
	cvt.s32.s16 	%r44, %rs1;
	setp.ge.s32 	%p19, %r43, %r44;
	selp.s16 	%rs7, -1, 0, %p19;
	mad.lo.s32 	%r45, %r2, %r6, %r4;
	cvt.u64.u32 	%rd7, %r45;
	add.s64 	%rd8, %rd1, %rd7;
	st.global.u8 	[%rd8], %rs7;
$L__BB0_7:
	ret;

}


// ===== COMPILED SASS (sm_100) =====

	.target	sm_100

	.elftype	@"ET_EXEC"


//--------------------- .note.nv.tkinfo           --------------------------
	.section	.note.nv.tkinfo,"",@"SHT_NOTE"
	.sectionflags	@"SHF_NOTE_NV_TKINFO"
	.tkinfo
        /*0018*/ 	.word	0x00000002
        /*0030*/ 	.string	""
        /*0030*/ 	.string	"ptxas"
        /*0030*/ 	.string	"Cuda compilation tools, release 13.0, V13.0.88"
        /*0030*/ 	.string	"Build cuda_13.0.r13.0/compiler.36424714_0"
        /*0030*/ 	.string	"-arch sm_100 -m 64 "



//--------------------- .note.nv.cuinfo           --------------------------
	.section	.note.nv.cuinfo,"",@"SHT_NOTE"
	.sectionflags	@"SHF_NOTE_NV_CUINFO"
        /*0018*/ 	.short	0x0002
        /*001a*/ 	.short	0x0064
        /*001c*/ 	.short	0x0082
	.zero		2


//--------------------- .nv.info                  --------------------------
	.section	.nv.info,"",@"SHT_CUDA_INFO"
	.align	4


	//----- nvinfo : EIATTR_REGCOUNT
	.align		4
        /*0000*/ 	.byte	0x04, 0x2f
        /*0002*/ 	.short	(.L_1 - .L_0)
	.align		4
.L_0:
        /*0004*/ 	.word	index@(_Z18sobelGPU_OptimizedjjjPhS_s)
        /*0008*/ 	.word	0x0000000f


	//----- nvinfo : EIATTR_FRAME_SIZE
	.align		4
.L_1:
        /*000c*/ 	.byte	0x04, 0x11
        /*000e*/ 	.short	(.L_3 - .L_2)
	.align		4
.L_2:
        /*0010*/ 	.word	index@($__internal_0_$__cuda_sm20_sqrt_rn_f32_slowpath)
        /*0014*/ 	.word	0x00000000


	//----- nvinfo : EIATTR_FRAME_SIZE
	.align		4
.L_3:
        /*0018*/ 	.byte	0x04, 0x11
        /*001a*/ 	.short	(.L_5 - .L_4)
	.align		4
.L_4:
        /*001c*/ 	.word	index@(_Z18sobelGPU_OptimizedjjjPhS_s)
        /*0020*/ 	.word	0x00000000


	//----- nvinfo : EIATTR_MIN_STACK_SIZE
	.align		4
.L_5:
        /*0024*/ 	.byte	0x04, 0x12
        /*0026*/ 	.short	(.L_7 - .L_6)
	.align		4
.L_6:
        /*0028*/ 	.word	index@(_Z18sobelGPU_OptimizedjjjPhS_s)
        /*002c*/ 	.word	0x00000000
.L_7:


//--------------------- .nv.compat                --------------------------
	.section	.nv.compat,"",@"SHT_CUDA_COMPAT_INFO"
	.align	4
        /*0000*/ 	.byte	0x02, 0x09, 0x00, 0x00, 0x02, 0x02, 0x01, 0x00, 0x02, 0x05, 0x05, 0x00, 0x03, 0x07, 0x01, 0x01
        /*0010*/ 	.byte	0x02, 0x03, 0x00, 0x00, 0x02, 0x06, 0x01, 0x00, 0x04, 0x0b, 0x08, 0x00, 0x01, 0x00, 0x00, 0x00
        /*0020*/ 	.byte	0x00, 0x00, 0x00, 0x00


//--------------------- .nv.info._Z18sobelGPU_OptimizedjjjPhS_s --------------------------
	.section	.nv.info._Z18sobelGPU_OptimizedjjjPhS_s,"",@"SHT_CUDA_INFO"
	.sectionflags	@""
	.align	4


	//----- nvinfo : EIATTR_CUDA_API_VERSION
	.align		4
        /*0000*/ 	.byte	0x04, 0x37
        /*0002*/ 	.short	(.L_9 - .L_8)
.L_8:
        /*0004*/ 	.word	0x00000082


	//----- nvinfo : EIATTR_KPARAM_INFO
	.align		4
.L_9:
        /*0008*/ 	.byte	0x04, 0x17
        /*000a*/ 	.short	(.L_11 - .L_10)
.L_10:
        /*000c*/ 	.word	0x00000000
        /*0010*/ 	.short	0x0005
        /*0012*/ 	.short	0x0020
        /*0014*/ 	.byte	0x00, 0xf0, 0x09, 0x00


	//----- nvinfo : EIATTR_KPARAM_INFO
	.align		4
.L_11:
        /*0018*/ 	.byte	0x04, 0x17
        /*001a*/ 	.short	(.L_13 - .L_12)
.L_12:
        /*001c*/ 	.word	0x00000000
        /*0020*/ 	.short	0x0004
        /*0022*/ 	.short	0x0018
        /*0024*/ 	.byte	0x00, 0xf5, 0x21, 0x00


	//----- nvinfo : EIATTR_KPARAM_INFO
	.align		4
.L_13:
        /*0028*/ 	.byte	0x04, 0x17
        /*002a*/ 	.short	(.L_15 - .L_14)
.L_14:
        /*002c*/ 	.word	0x00000000
        /*0030*/ 	.short	0x0003
        /*0032*/ 	.short	0x0010
        /*0034*/ 	.byte	0x00, 0xf5, 0x21, 0x00


	//----- nvinfo : EIATTR_KPARAM_INFO
	.align		4
.L_15:
        /*0038*/ 	.byte	0x04, 0x17
        /*003a*/ 	.short	(.L_17 - .L_16)
.L_16:
        /*003c*/ 	.word	0x00000000
        /*0040*/ 	.short	0x0002
        /*0042*/ 	.short	0x0008
        /*0044*/ 	.byte	0x00, 0xf0, 0x11, 0x00


	//----- nvinfo : EIATTR_KPARAM_INFO
	.align		4
.L_17:
        /*0048*/ 	.byte	0x04, 0x17
        /*004a*/ 	.short	(.L_19 - .L_18)
.L_18:
        /*004c*/ 	.word	0x00000000
        /*0050*/ 	.short	0x0001
        /*0052*/ 	.short	0x0004
        /*0054*/ 	.byte	0x00, 0xf0, 0x11, 0x00


	//----- nvinfo : EIATTR_KPARAM_INFO
	.align		4
.L_19:
        /*0058*/ 	.byte	0x04, 0x17
        /*005a*/ 	.short	(.L_21 - .L_20)
.L_20:
        /*005c*/ 	.word	0x00000000
        /*0060*/ 	.short	0x0000
        /*0062*/ 	.short	0x0000
        /*0064*/ 	.byte	0x00, 0xf0, 0x11, 0x00


	//----- nvinfo : EIATTR_SPARSE_MMA_MASK
	.align		4
.L_21:
        /*0068*/ 	.byte	0x03, 0x50
        /*006a*/ 	.short	0x0000


	//----- nvinfo : EIATTR_MAXREG_COUNT
	.align		4
        /*006c*/ 	.byte	0x03, 0x1b
        /*006e*/ 	.short	0x00ff


	//----- nvinfo : EIATTR_NUM_BARRIERS
	.align		4
        /*0070*/ 	.byte	0x02, 0x4c
        /*0072*/ 	.byte	0x01
	.zero		1


	//----- nvinfo : EIATTR_MERCURY_ISA_VERSION
	.align		4
        /*0074*/ 	.byte	0x03, 0x5f
        /*0076*/ 	.short	0x0101


	//----- nvinfo : EIATTR_VRC_CTA_INIT_COUNT
	.align		4
        /*0078*/ 	.byte	0x02, 0x4a
	.zero		1
	.zero		1


	//----- nvinfo : EIATTR_EXIT_INSTR_OFFSETS
	.align		4
        /*007c*/ 	.byte	0x04, 0x1c
        /*007e*/ 	.short	(.L_23 - .L_22)


	//   ....[0]....
.L_22:
        /*0080*/ 	.word	0x000001e0


	//   ....[1]....
        /*0084*/ 	.word	0x00000490


	//   ....[2]....
        /*0088*/ 	.word	0x00000790


	//----- nvinfo : EIATTR_CRS_STACK_SIZE
	.align		4
.L_23:
        /*008c*/ 	.byte	0x04, 0x1e
        /*008e*/ 	.short	(.L_25 - .L_24)
.L_24:
        /*0090*/ 	.word	0x00000000


	//----- nvinfo : EIATTR_CBANK_PARAM_SIZE
	.align		4
.L_25:
        /*0094*/ 	.byte	0x03, 0x19
        /*0096*/ 	.short	0x0022


	//----- nvinfo : EIATTR_PARAM_CBANK
	.align		4
        /*0098*/ 	.byte	0x04, 0x0a
        /*009a*/ 	.short	(.L_27 - .L_26)
	.align		4
.L_26:
        /*009c*/ 	.word	index@(.nv.constant0._Z18sobelGPU_OptimizedjjjPhS_s)
        /*00a0*/ 	.short	0x0380
        /*00a2*/ 	.short	0x0022


	//----- nvinfo : EIATTR_SW_WAR
	.align		4
.L_27:
        /*00a4*/ 	.byte	0x04, 0x36
        /*00a6*/ 	.short	(.L_29 - .L_28)
.L_28:
        /*00a8*/ 	.word	0x00000008
.L_29:


//--------------------- .nv.callgraph             --------------------------
	.section	.nv.callgraph,"",@"SHT_CUDA_CALLGRAPH"
	.align	4
	.sectionentsize	8
	.align		4
        /*0000*/ 	.word	0x00000000
	.align		4
        /*0004*/ 	.word	0xffffffff
	.align		4
        /*0008*/ 	.word	0x00000000
	.align		4
        /*000c*/ 	.word	0xfffffffe
	.align		4
        /*0010*/ 	.word	0x00000000
	.align		4
        /*0014*/ 	.word	0xfffffffd
	.align		4
        /*0018*/ 	.word	0x00000000
	.align		4
        /*001c*/ 	.word	0xfffffffc


//--------------------- .text._Z18sobelGPU_OptimizedjjjPhS_s --------------------------
	.section	.text._Z18sobelGPU_OptimizedjjjPhS_s,"ax",@progbits
	.align	128
        .global         _Z18sobelGPU_OptimizedjjjPhS_s
        .type           _Z18sobelGPU_OptimizedjjjPhS_s,@function
        .size           _Z18sobelGPU_OptimizedjjjPhS_s,(.L_x_8 - _Z18sobelGPU_OptimizedjjjPhS_s)
        .other          _Z18sobelGPU_OptimizedjjjPhS_s,@"STO_CUDA_ENTRY STV_DEFAULT"
_Z18sobelGPU_OptimizedjjjPhS_s:
.text._Z18sobelGPU_OptimizedjjjPhS_s:
[----:B------:R-:W-:Y:S01]  /*0000*/  LDC R1, c[0x0][0x37c] ;  /* 0x0000df00ff017b82 */ /* 0x000fe20000000800 */
[----:B------:R-:W0:Y:S01]  /*0010*/  S2R R2, SR_CTAID.Y ;  /* 0x0000000000027919 */ /* 0x000e220000002600 */
[----:B------:R-:W1:Y:S01]  /*0020*/  LDCU UR8, c[0x0][0x388] ;  /* 0x00007100ff0877ac */ /* 0x000e620008000800 */
[----:B------:R-:W0:Y:S01]  /*0030*/  S2R R7, SR_TID.Y ;  /* 0x0000000000077919 */ /* 0x000e220000002200 */
[----:B------:R-:W2:Y:S01]  /*0040*/  LDCU UR9, c[0x0][0x380] ;  /* 0x00007000ff0977ac */ /* 0x000ea20008000800 */
[----:B------:R-:W3:Y:S01]  /*0050*/  S2R R6, SR_TID.X ;  /* 0x0000000000067919 */ /* 0x000ee20000002100 */
[----:B------:R-:W4:Y:S01]  /*0060*/  LDCU.64 UR6, c[0x0][0x358] ;  /* 0x00006b00ff0677ac */ /* 0x000f220008000a00 */
[----:B------:R-:W3:Y:S01]  /*0070*/  S2R R3, SR_CTAID.X ;  /* 0x0000000000037919 */ /* 0x000ee20000002500 */
[----:B0-----:R-:W-:-:S05]  /*0080*/  IMAD R2, R2, 0xe, R7 ;  /* 0x0000000e02027824 */ /* 0x001fca00078e0207 */
[----:B-1----:R-:W-:Y:S01]  /*0090*/  ISETP.GE.U32.AND P0, PT, R2, UR8, PT ;  /* 0x0000000802007c0c */ /* 0x002fe2000bf06070 */
[----:B---3--:R-:W-:-:S05]  /*00a0*/  IMAD R3, R3, 0xe, R6 ;  /* 0x0000000e03037824 */ /* 0x008fca00078e0206 */
[----:B--2---:R-:W-:-:S13]  /*00b0*/  ISETP.GE.U32.OR P0, PT, R3, UR9, P0 ;  /* 0x0000000903007c0c */ /* 0x004fda0008706470 */
[----:B------:R-:W0:Y:S01]  /*00c0*/  @!P0 LDC.64 R8, c[0x0][0x390] ;  /* 0x0000e400ff088b82 */ /* 0x000e220000000a00 */
[----:B------:R-:W-:-:S05]  /*00d0*/  @!P0 IMAD R5, R2, UR9, R3 ;  /* 0x0000000902058c24 */ /* 0x000fca000f8e0203 */
[----:B0-----:R-:W-:-:S05]  /*00e0*/  @!P0 IADD3 R4, P1, PT, R5, R8, RZ ;  /* 0x0000000805048210 */ /* 0x001fca0007f3e0ff */
[----:B------:R-:W-:-:S06]  /*00f0*/  @!P0 IMAD.X R5, RZ, RZ, R9, P1 ;  /* 0x000000ffff058224 */ /* 0x000fcc00008e0609 */
[----:B----4-:R-:W2:Y:S01]  /*0100*/  @!P0 LDG.E.U8 R5, desc[UR6][R4.64] ;  /* 0x0000000604058981 */ /* 0x010ea2000c1e1100 */
[----:B------:R-:W0:Y:S01]  /*0110*/  S2UR UR5, SR_CgaCtaId ;  /* 0x00000000000579c3 */ /* 0x000e220000008800 */
[----:B------:R-:W-:Y:S01]  /*0120*/  UMOV UR4, 0x400 ;  /* 0x0000040000047882 */ /* 0x000fe20000000000 */
[----:B------:R-:W-:Y:S01]  /*0130*/  VIADD R0, R7, 0xffffffff ;  /* 0xffffffff07007836 */ /* 0x000fe20000000000 */
[----:B------:R-:W-:-:S04]  /*0140*/  ISETP.GT.U32.AND P1, PT, R6, 0xe, PT ;  /* 0x0000000e0600780c */ /* 0x000fc80003f24070 */
[----:B------:R-:W-:-:S04]  /*0150*/  ISETP.GT.U32.OR P1, PT, R0, 0xd, P1 ;  /* 0x0000000d0000780c */ /* 0x000fc80000f24470 */
[----:B------:R-:W-:-:S04]  /*0160*/  ISETP.EQ.OR P1, PT, R6, RZ, P1 ;  /* 0x000000ff0600720c */ /* 0x000fc80000f22670 */
[----:B------:R-:W-:-:S04]  /*0170*/  ISETP.GE.U32.OR P1, PT, R2, UR8, P1 ;  /* 0x0000000802007c0c */ /* 0x000fc80008f26470 */
[----:B------:R-:W-:Y:S01]  /*0180*/  ISETP.GE.U32.OR P1, PT, R3, UR9, P1 ;  /* 0x0000000903007c0c */ /* 0x000fe20008f26470 */
[----:B0-----:R-:W-:-:S06]  /*0190*/  ULEA UR4, UR5, UR4, 0x18 ;  /* 0x0000000405047291 */ /* 0x001fcc000f8ec0ff */
[----:B------:R-:W-:-:S04]  /*01a0*/  LEA R0, R7, UR4, 0x4 ;  /* 0x0000000407007c11 */ /* 0x000fc8000f8e20ff */
[----:B------:R-:W-:-:S05]  /*01b0*/  IADD3 R0, PT, PT, R0, R6, RZ ;  /* 0x0000000600007210 */ /* 0x000fca0007ffe0ff */
[----:B--2---:R0:W-:Y:S01]  /*01c0*/  @!P0 STS.U8 [R0], R5 ;  /* 0x0000000500008388 */ /* 0x0041e20000000000 */
[----:B------:R-:W-:Y:S06]  /*01d0*/  BAR.SYNC.DEFER_BLOCKING 0x0 ;  /* 0x0000000000007b1d */ /* 0x000fec0000010000 */
[----:B------:R-:W-:Y:S05]  /*01e0*/  @P1 EXIT ;  /* 0x000000000000194d */ /* 0x000fea0003800000 */
[----:B------:R-:W1:Y:S01]  /*01f0*/  LDCU UR5, c[0x0][0x384] ;  /* 0x00007080ff0577ac */ /* 0x000e620008000800 */
[----:B------:R-:W-:Y:S01]  /*0200*/  BSSY.RECONVERGENT B0, `(.L_x_0) ;  /* 0x0000023000007945 */ /* 0x000fe20003800200 */
[----:B-1----:R-:W1:Y:S01]  /*0210*/  I2F.U32.RP R6, UR5 ;  /* 0x0000000500067d06 */ /* 0x002e620008209000 */
[----:B------:R-:W-:-:S07]  /*0220*/  ISETP.NE.U32.AND P1, PT, RZ, UR5, PT ;  /* 0x00000005ff007c0c */ /* 0x000fce000bf25070 */
[----:B-1----:R-:W1:Y:S02]  /*0230*/  MUFU.RCP R6, R6 ;  /* 0x0000000600067308 */ /* 0x002e640000001000 */
[----:B-1----:R-:W-:-:S06]  /*0240*/  VIADD R4, R6, 0xffffffe ;  /* 0x0ffffffe06047836 */ /* 0x002fcc0000000000 */
[----:B0-----:R0:W1:Y:S02]  /*0250*/  F2I.FTZ.U32.TRUNC.NTZ R5, R4 ;  /* 0x0000000400057305 */ /* 0x001064000021f000 */
[----:B0-----:R-:W-:Y:S02]  /*0260*/  HFMA2 R4, -RZ, RZ, 0, 0 ;  /* 0x00000000ff047431 */ /* 0x001fe400000001ff */
[----:B-1----:R-:W-:-:S04]  /*0270*/  IMAD.MOV R7, RZ, RZ, -R5 ;  /* 0x000000ffff077224 */ /* 0x002fc800078e0a05 */
[----:B------:R-:W-:-:S04]  /*0280*/  IMAD R7, R7, UR5, RZ ;  /* 0x0000000507077c24 */ /* 0x000fc8000f8e02ff */
[----:B------:R-:W-:Y:S01]  /*0290*/  IMAD.HI.U32 R5, R5, R7, R4 ;  /* 0x0000000705057227 */ /* 0x000fe200078e0004 */
[----:B------:R-:W-:-:S05]  /*02a0*/  LOP3.LUT R4, RZ, UR5, RZ, 0x33, !PT ;  /* 0x00000005ff047c12 */ /* 0x000fca000f8e33ff */
[----:B------:R-:W-:-:S04]  /*02b0*/  IMAD.HI.U32 R7, R5, R2, RZ ;  /* 0x0000000205077227 */ /* 0x000fc800078e00ff */
[----:B------:R-:W-:-:S04]  /*02c0*/  IMAD.MOV R7, RZ, RZ, -R7 ;  /* 0x000000ffff077224 */ /* 0x000fc800078e0a07 */
[----:B------:R-:W-:-:S05]  /*02d0*/  IMAD R7, R7, UR5, R2 ;  /* 0x0000000507077c24 */ /* 0x000fca000f8e0202 */
[----:B------:R-:W-:-:S13]  /*02e0*/  ISETP.GE.U32.AND P0, PT, R7, UR5, PT ;  /* 0x0000000507007c0c */ /* 0x000fda000bf06070 */
[----:B------:R-:W-:-:S05]  /*02f0*/  @P0 VIADD R7, R7, -UR5 ;  /* 0x8000000507070c36 */ /* 0x000fca0008000000 */
[----:B------:R-:W-:-:S13]  /*0300*/  ISETP.GE.U32.AND P0, PT, R7, UR5, PT ;  /* 0x0000000507007c0c */ /* 0x000fda000bf06070 */
[----:B------:R-:W-:-:S04]  /*0310*/  @P0 IADD3 R7, PT, PT, R7, -UR5, RZ ;  /* 0x8000000507070c10 */ /* 0x000fc8000fffe0ff */
[----:B------:R-:W-:-:S04]  /*0320*/  SEL R7, R4, R7, !P1 ;  /* 0x0000000704077207 */ /* 0x000fc80004800000 */
[----:B------:R-:W-:-:S04]  /*0330*/  ISETP.NE.AND P0, PT, R7, RZ, PT ;  /* 0x000000ff0700720c */ /* 0x000fc80003f05270 */
[----:B------:R-:W-:-:S13]  /*0340*/  ISETP.LT.OR P0, PT, R3, 0x1, !P0 ;  /* 0x000000010300780c */ /* 0x000fda0004701670 */
[----:B------:R-:W-:Y:S05]  /*0350*/  @P0 BRA `(.L_x_1) ;  /* 0x0000000000340947 */ /* 0x000fea0003800000 */
[----:B------:R-:W-:Y:S01]  /*0360*/  VIADD R6, R2, 0x1 ;  /* 0x0000000102067836 */ /* 0x000fe20000000000 */
[----:B------:R-:W-:-:S03]  /*0370*/  UIADD3 UR4, UPT, UPT, UR9, -0x1, URZ ;  /* 0xffffffff09047890 */ /* 0x000fc6000fffe0ff */
[----:B------:R-:W-:-:S04]  /*0380*/  IMAD.HI.U32 R5, R5, R6, RZ ;  /* 0x0000000605057227 */ /* 0x000fc800078e00ff */
[----:B------:R-:W-:-:S04]  /*0390*/  IMAD.MOV R5, RZ, RZ, -R5 ;  /* 0x000000ffff057224 */ /* 0x000fc800078e0a05 */
[----:B------:R-:W-:-:S05]  /*03a0*/  IMAD R5, R5, UR5, R6 ;  /* 0x0000000505057c24 */ /* 0x000fca000f8e0206 */
[----:B------:R-:W-:-:S13]  /*03b0*/  ISETP.GE.U32.AND P0, PT, R5, UR5, PT ;  /* 0x0000000505007c0c */ /* 0x000fda000bf06070 */
[----:B------:R-:W-:-:S04]  /*03c0*/  @P0 IADD3 R5, PT, PT, R5, -UR5, RZ ;  /* 0x8000000505050c10 */ /* 0x000fc8000fffe0ff */
[----:B------:R-:W-:-:S13]  /*03d0*/  ISETP.GE.U32.AND P0, PT, R5, UR5, PT ;  /* 0x0000000505007c0c */ /* 0x000fda000bf06070 */
[----:B------:R-:W-:-:S05]  /*03e0*/  @P0 VIADD R5, R5, -UR5 ;  /* 0x8000000505050c36 */ /* 0x000fca0008000000 */
[----:B------:R-:W-:Y:S02]  /*03f0*/  SEL R4, R4, R5, !P1 ;  /* 0x0000000504047207 */ /* 0x000fe40004800000 */
[----:B------:R-:W-:Y:S02]  /*0400*/  ISETP.LT.U32.AND P1, PT, R3, UR4, PT ;  /* 0x0000000403007c0c */ /* 0x000fe4000bf21070 */
[----:B------:R-:W-:-:S13]  /*0410*/  ISETP.NE.AND P0, PT, R4, RZ, PT ;  /* 0x000000ff0400720c */ /* 0x000fda0003f05270 */
[----:B------:R-:W-:Y:S05]  /*0420*/  @P0 BRA P1, `(.L_x_2) ;  /* 0x00000000001c0947 */ /* 0x000fea0000800000 */
.L_x_1:
[----:B------:R-:W-:Y:S05]  /*0430*/  BSYNC.RECONVERGENT B0 ;  /* 0x0000000000007941 */ /* 0x000fea0003800200 */
.L_x_0:
[----:B------:R-:W0:Y:S01]  /*0440*/  LDCU.64 UR10, c[0x0][0x398] ;  /* 0x00007300ff0a77ac */ /* 0x000e220008000a00 */
[----:B------:R-:W-:-:S05]  /*0450*/  IMAD R2, R2, UR9, R3 ;  /* 0x0000000902027c24 */ /* 0x000fca000f8e0203 */
[----:B0-----:R-:W-:-:S05]  /*0460*/  IADD3 R2, P0, PT, R2, UR10, RZ ;  /* 0x0000000a02027c10 */ /* 0x001fca000ff1e0ff */
[----:B------:R-:W-:-:S05]  /*0470*/  IMAD.X R3, RZ, RZ, UR11, P0 ;  /* 0x0000000bff037e24 */ /* 0x000fca00080e06ff */
[----:B------:R-:W-:Y:S01]  /*0480*/  STG.E.U8 desc[UR6][R2.64], RZ ;  /* 0x000000ff02007986 */ /* 0x000fe2000c101106 */
[----:B------:R-:W-:Y:S05]  /*0490*/  EXIT ;  /* 0x000000000000794d */ /* 0x000fea0003800000 */
.L_x_2:
[----:B------:R-:W-:Y:S01]  /*04a0*/  LDS.U8 R4, [R0+-0x11] ;  /* 0xffffef0000047984 */ /* 0x000fe20000000000 */
[----:B------:R-:W-:Y:S03]  /*04b0*/  BSSY.RECONVERGENT B1, `(.L_x_3) ;  /* 0x0000020000017945 */ /* 0x000fe60003800200 */
[----:B------:R-:W0:Y:S04]  /*04c0*/  LDS.U8 R5, [R0+-0xf] ;  /* 0xfffff10000057984 */ /* 0x000e280000000000 */
[----:B------:R-:W1:Y:S04]  /*04d0*/  LDS.U8 R10, [R0+-0x10] ;  /* 0xfffff000000a7984 */ /* 0x000e680000000000 */
[----:B------:R-:W2:Y:S04]  /*04e0*/  LDS.U8 R8, [R0+0xf] ;  /* 0x00000f0000087984 */ /* 0x000ea80000000000 */
[----:B------:R-:W3:Y:S04]  /*04f0*/  LDS.U8 R7, [R0+-0x1] ;  /* 0xffffff0000077984 */ /* 0x000ee80000000000 */
[----:B------:R-:W4:Y:S04]  /*0500*/  LDS.U8 R6, [R0+0x1] ;  /* 0x0000010000067984 */ /* 0x000f280000000000 */
[----:B------:R-:W5:Y:S04]  /*0510*/  LDS.U8 R12, [R0+0x10] ;  /* 0x00001000000c7984 */ /* 0x000f680000000000 */
[----:B------:R-:W5:Y:S01]  /*0520*/  LDS.U8 R9, [R0+0x11] ;  /* 0x0000110000097984 */ /* 0x000f620000000000 */
[----:B0-----:R-:W-:-:S05]  /*0530*/  IADD3 R11, PT, PT, R4, R5, RZ ;  /* 0x00000005040b7210 */ /* 0x001fca0007ffe0ff */
[----:B-1----:R-:W-:-:S04]  /*0540*/  IMAD R11, R10, 0xfffe, -R11 ;  /* 0x0000fffe0a0b7824 */ /* 0x002fc800078e0a0b */
[----:B--2---:R-:W-:Y:S02]  /*0550*/  IMAD.IADD R11, R8, 0x1, R11 ;  /* 0x00000001080b7824 */ /* 0x004fe400078e020b */
[----:B---3--:R-:W-:Y:S01]  /*0560*/  IMAD R7, R7, 0x2, R4 ;  /* 0x0000000207077824 */ /* 0x008fe200078e0204 */
[----:B----4-:R-:W-:Y:S01]  /*0570*/  LEA R6, R6, R5, 0x1 ;  /* 0x0000000506067211 */ /* 0x010fe200078e08ff */
[----:B-----5:R-:W-:-:S03]  /*0580*/  IMAD R12, R12, 0x2, R11 ;  /* 0x000000020c0c7824 */ /* 0x020fc600078e020b */
[----:B------:R-:W-:Y:S02]  /*0590*/  IADD3 R6, PT, PT, R6, -R7, -R8 ;  /* 0x8000000706067210 */ /* 0x000fe40007ffe808 */
[----:B------:R-:W-:-:S03]  /*05a0*/  IADD3 R12, PT, PT, R9, R12, RZ ;  /* 0x0000000c090c7210 */ /* 0x000fc60007ffe0ff */
[----:B------:R-:W-:Y:S01]  /*05b0*/  IMAD.IADD R6, R9, 0x1, R6 ;  /* 0x0000000109067824 */ /* 0x000fe200078e0206 */
[----:B------:R-:W-:-:S03]  /*05c0*/  PRMT R5, R12, 0x9910, RZ ;  /* 0x000099100c057816 */ /* 0x000fc600000000ff */
[----:B------:R-:W-:-:S04]  /*05d0*/  IMAD R6, R6, R6, RZ ;  /* 0x0000000606067224 */ /* 0x000fc800078e02ff */
[----:B------:R-:W-:-:S05]  /*05e0*/  IMAD R6, R5, R5, R6 ;  /* 0x0000000505067224 */ /* 0x000fca00078e0206 */
[----:B------:R-:W-:-:S04]  /*05f0*/  I2FP.F32.U32 R0, R6 ;  /* 0x0000000600007245 */ /* 0x000fc80000201000 */
[----:B------:R-:W-:Y:S01]  /*0600*/  IADD3 R4, PT, PT, R0, -0xd000000, RZ ;  /* 0xf300000000047810 */ /* 0x000fe20007ffe0ff */
[----:B------:R0:W1:Y:S03]  /*0610*/  MUFU.RSQ R5, R0 ;  /* 0x0000000000057308 */ /* 0x0000660000001400 */
[----:B------:R-:W-:-:S13]  /*0620*/  ISETP.GT.U32.AND P0, PT, R4, 0x727fffff, PT ;  /* 0x727fffff0400780c */ /* 0x000fda0003f04070 */
[----:B0-----:R-:W-:Y:S05]  /*0630*/  @!P0 BRA `(.L_x_4) ;  /* 0x00000000000c8947 */ /* 0x001fea0003800000 */
[----:B------:R-:W-:-:S07]  /*0640*/  MOV R9, 0x660 ;  /* 0x0000066000097802 */ /* 0x000fce0000000f00 */
[----:B-1----:R-:W-:Y:S05]  /*0650*/  CALL.REL.NOINC `($__internal_0_$__cuda_sm20_sqrt_rn_f32_slowpath) ;  /* 0x0000000000507944 */ /* 0x002fea0003c00000 */
[----:B------:R-:W-:Y:S05]  /*0660*/  BRA `(.L_x_5) ;  /* 0x0000000000107947 */ /* 0x000fea0003800000 */
.L_x_4:
[----:B-1----:R-:W-:Y:S01]  /*0670*/  FMUL.FTZ R7, R0, R5 ;  /* 0x0000000500077220 */ /* 0x002fe20000410000 */
[----:B------:R-:W-:-:S03]  /*0680*/  FMUL.FTZ R5, R5, 0.5 ;  /* 0x3f00000005057820 */ /* 0x000fc60000410000 */
[----:B------:R-:W-:-:S04]  /*0690*/  FFMA R0, -R7, R7, R0 ;  /* 0x0000000707007223 */ /* 0x000fc80000000100 */
[----:B------:R-:W-:-:S07]  /*06a0*/  FFMA R0, R0, R5, R7 ;  /* 0x0000000500007223 */ /* 0x000fce0000000007 */
.L_x_5:
[----:B------:R-:W-:Y:S05]  /*06b0*/  BSYNC.RECONVERGENT B1 ;  /* 0x0000000000017941 */ /* 0x000fea0003800200 */
.L_x_3:
[----:B------:R-:W0:Y:S01]  /*06c0*/  F2I.TRUNC.NTZ R0, R0 ;  /* 0x0000000000007305 */ /* 0x000e22000020f100 */
[----:B------:R-:W1:Y:S01]  /*06d0*/  LDCU.U16 UR4, c[0x0][0x3a0] ;  /* 0x00007400ff0477ac */ /* 0x000e620008000400 */
[----:B------:R-:W2:Y:S01]  /*06e0*/  LDCU UR8, c[0x0][0x380] ;  /* 0x00007000ff0877ac */ /* 0x000ea20008000800 */
[----:B------:R-:W3:Y:S01]  /*06f0*/  LDCU.64 UR10, c[0x0][0x398] ;  /* 0x00007300ff0a77ac */ /* 0x000ee20008000a00 */
[----:B0-----:R-:W-:Y:S01]  /*0700*/  PRMT R4, R0, 0x9910, RZ ;  /* 0x0000991000047816 */ /* 0x001fe200000000ff */
[----:B-1----:R-:W-:Y:S01]  /*0710*/  UPRMT UR4, UR4, 0x9910, URZ ;  /* 0x0000991004047896 */ /* 0x002fe200080000ff */
[----:B--2---:R-:W-:-:S03]  /*0720*/  IMAD R2, R2, UR8, R3 ;  /* 0x0000000802027c24 */ /* 0x004fc6000f8e0203 */
[----:B------:R-:W-:Y:S02]  /*0730*/  IMAD.MOV.U32 R3, RZ, RZ, R4 ;  /* 0x000000ffff037224 */ /* 0x000fe400078e0004 */
[----:B---3--:R-:W-:-:S03]  /*0740*/  IADD3 R2, P1, PT, R2, UR10, RZ ;  /* 0x0000000a02027c10 */ /* 0x008fc6000ff3e0ff */
[----:B------:R-:W-:Y:S02]  /*0750*/  ISETP.GE.AND P0, PT, R3, UR4, PT ;  /* 0x0000000403007c0c */ /* 0x000fe4000bf06270 */
[----:B------:R-:W-:Y:S02]  /*0760*/  IADD3.X R3, PT, PT, RZ, UR11, RZ, P1, !PT ;  /* 0x0000000bff037c10 */ /* 0x000fe40008ffe4ff */
[----:B------:R-:W-:-:S05]  /*0770*/  SEL R5, RZ, 0xffffffff, !P0 ;  /* 0xffffffffff057807 */ /* 0x000fca0004000000 */
[----:B------:R-:W-:Y:S01]  /*0780*/  STG.E.U8 desc[UR6][R2.64], R5 ;  /* 0x0000000502007986 */ /* 0x000fe2000c101106 */
[----:B------:R-:W-:Y:S05]  /*0790*/  EXIT ;  /* 0x000000000000794d */ /* 0x000fea0003800000 */
        .weak           $__internal_0_$__cuda_sm20_sqrt_rn_f32_slowpath
        .type           $__internal_0_$__cuda_sm20_sqrt_rn_f32_slowpath,@function
        .size           $__internal_0_$__cuda_sm20_sqrt_rn_f32_slowpath,(.L_x_8 - $__internal_0_$__cuda_sm20_sqrt_rn_f32_slowpath)
$__internal_0_$__cuda_sm20_sqrt_rn_f32_slowpath:
[----:B------:R-:W-:-:S13]  /*07a0*/  LOP3.LUT P0, RZ, R0, 0x7fffffff, RZ, 0xc0, !PT ;  /* 0x7fffffff00ff7812 */ /* 0x000fda000780c0ff */
[----:B------:R-:W-:Y:S01]  /*07b0*/  @!P0 IMAD.MOV.U32 R4, RZ, RZ, R0 ;  /* 0x000000ffff048224 */ /* 0x000fe200078e0000 */
[----:B------:R-:W-:Y:S06]  /*07c0*/  @!P0 BRA `(.L_x_6) ;  /* 0x0000000000408947 */ /* 0x000fec0003800000 */
[----:B------:R-:W-:-:S13]  /*07d0*/  FSETP.GEU.FTZ.AND P0, PT, R0, RZ, PT ;  /* 0x000000ff0000720b */ /* 0x000fda0003f1e000 */
[----:B------:R-:W-:Y:S01]  /*07e0*/  @!P0 MOV R4, 0x7fffffff ;  /* 0x7fffffff00048802 */ /* 0x000fe20000000f00 */
[----:B------:R-:W-:Y:S06]  /*07f0*/  @!P0 BRA `(.L_x_6) ;  /* 0x0000000000348947 */ /* 0x000fec0003800000 */
[----:B------:R-:W-:-:S13]  /*0800*/  FSETP.GTU.FTZ.AND P0, PT, |R0|, +INF , PT ;  /* 0x7f8000000000780b */ /* 0x000fda0003f1c200 */
[----:B------:R-:W-:Y:S01]  /*0810*/  @P0 FADD.FTZ R4, R0, 1 ;  /* 0x3f80000000040421 */ /* 0x000fe20000010000 */
[----:B------:R-:W-:Y:S06]  /*0820*/  @P0 BRA `(.L_x_6) ;  /* 0x0000000000280947 */ /* 0x000fec0003800000 */
[----:B------:R-:W-:-:S13]  /*0830*/  FSETP.NEU.FTZ.AND P0, PT, |R0|, +INF , PT ;  /* 0x7f8000000000780b */ /* 0x000fda0003f1d200 */
[----:B------:R-:W-:-:S04]  /*0840*/  @P0 FFMA R5, R0, 1.84467440737095516160e+19, RZ ;  /* 0x5f80000000050823 */ /* 0x000fc800000000ff */
[----:B------:R-:W0:Y:S02]  /*0850*/  @P0 MUFU.RSQ R4, R5 ;  /* 0x0000000500040308 */ /* 0x000e240000001400 */
[----:B0-----:R-:W-:Y:S01]  /*0860*/  @P0 FMUL.FTZ R6, R5, R4 ;  /* 0x0000000405060220 */ /* 0x001fe20000410000 */
[----:B------:R-:W-:Y:S01]  /*0870*/  @P0 FMUL.FTZ R8, R4, 0.5 ;  /* 0x3f00000004080820 */ /* 0x000fe20000410000 */
[----:B------:R-:W-:Y:S02]  /*0880*/  @!P0 IMAD.MOV.U32 R4, RZ, RZ, R0 ;  /* 0x000000ffff048224 */ /* 0x000fe400078e0000 */
[----:B------:R-:W-:-:S04]  /*0890*/  @P0 FADD.FTZ R7, -R6, -RZ ;  /* 0x800000ff06070221 */ /* 0x000fc80000010100 */
[----:B------:R-:W-:-:S04]  /*08a0*/  @P0 FFMA R7, R6, R7, R5 ;  /* 0x0000000706070223 */ /* 0x000fc80000000005 */
[----:B------:R-:W-:-:S04]  /*08b0*/  @P0 FFMA R7, R7, R8, R6 ;  /* 0x0000000807070223 */ /* 0x000fc80000000006 */
[----:B------:R-:W-:-:S07]  /*08c0*/  @P0 FMUL.FTZ R4, R7, 2.3283064365386962891e-10 ;  /* 0x2f80000007040820 */ /* 0x000fce0000410000 */
.L_x_6:
[----:B------:R-:W-:Y:S01]  /*08d0*/  HFMA2 R5, -RZ, RZ, 0, 0 ;  /* 0x00000000ff057431 */ /* 0x000fe200000001ff */
[----:B------:R-:W-:Y:S01]  /*08e0*/  MOV R0, R4 ;  /* 0x0000000400007202 */ /* 0x000fe20000000f00 */
[----:B------:R-:W-:-:S04]  /*08f0*/  IMAD.MOV.U32 R4, RZ, RZ, R9 ;  /* 0x000000ffff047224 */ /* 0x000fc800078e0009 */
[----:B------:R-:W-:Y:S05]  /*0900*/  RET.REL.NODEC R4 `(_Z18sobelGPU_OptimizedjjjPhS_s) ;  /* 0xfffffff404bc7950 */ /* 0x000fea0003c3ffff */
.L_x_7:
[----:B------:R-:W-:-:S00]  /*0910*/  BRA `(.L_x_7) ;  /* 0xfffffffc00fc7947 */ /* 0x000fc0000383ffff */
[----:B------:R-:W-:-:S00]  /*0920*/  NOP ;  /* 0x0000000000007918 */ /* 0x000fc00000000000 */
        /* <DEDUP_REMOVED lines=13> */
.L_x_8:


//--------------------- .nv.shared._Z18sobelGPU_OptimizedjjjPhS_s --------------------------
	.section	.nv.shared._Z18sobelGPU_OptimizedjjjPhS_s,"aw",@nobits
	.sectionflags	@""
.nv.shared._Z18sobelGPU_OptimizedjjjPhS_s:
	.zero		1280


//--------------------- .nv.shared.reserved.0     --------------------------
	.section	.nv.shared.reserved.0,"aw",@nobits
	.weak		__nv_reservedSMEM_offset_0_alias
	.size		__nv_reservedSMEM_offset_0_alias, 0, 64
	.other		__nv_reservedSMEM_offset_0_alias,@"STO_CUDA_RESERVED_SHARED STV_DEFAULT"
__nv_reservedSMEM_offset_0_alias:
	.zero		0
	.zero		64


//--------------------- .nv.constant0._Z18sobelGPU_OptimizedjjjPhS_s --------------------------
	.section	.nv.constant0._Z18sobelGPU_OptimizedjjjPhS_s,"a",@progbits
	.sectionflags	@""
	.align	4
.nv.constant0._Z18sobelGPU_OptimizedjjjPhS_s:
	.zero		930


//--------------------- SYMBOLS --------------------------

	.type		.nv.reservedSmem.offset0,@object
	.size		.nv.reservedSmem.offset0,0x4
	.type		.nv.reservedSmem.cap,@object
	.size		.nv.reservedSmem.cap,0x4
